//
// Generated by NVIDIA NVVM Compiler
//
// Compiler Build ID: CL-36424714
// Cuda compilation tools, release 13.0, V13.0.88
// Based on NVVM 20.0.0
//

.version 9.0
.target sm_100
.address_size 64

	// .globl	_Z9matrixAddPKfS0_Pfii

.visible .entry _Z9matrixAddPKfS0_Pfii(
	.param .u64 .ptr .align 1 _Z9matrixAddPKfS0_Pfii_param_0,
	.param .u64 .ptr .align 1 _Z9matrixAddPKfS0_Pfii_param_1,
	.param .u64 .ptr .align 1 _Z9matrixAddPKfS0_Pfii_param_2,
	.param .u32 _Z9matrixAddPKfS0_Pfii_param_3,
	.param .u32 _Z9matrixAddPKfS0_Pfii_param_4
)
{
	.reg .pred 	%p<4>;
	.reg .b32 	%r<8>;
	.reg .b32 	%f<4>;
	.reg .b64 	%rd<11>;

	ld.param.u64 	%rd1, [_Z9matrixAddPKfS0_Pfii_param_0];
	ld.param.u64 	%rd2, [_Z9matrixAddPKfS0_Pfii_param_1];
	ld.param.u64 	%rd3, [_Z9matrixAddPKfS0_Pfii_param_2];
	ld.param.u32 	%r2, [_Z9matrixAddPKfS0_Pfii_param_3];
	ld.param.u32 	%r3, [_Z9matrixAddPKfS0_Pfii_param_4];
	mov.u32 	%r4, %ctaid.x;
	mov.u32 	%r5, %ntid.x;
	mov.u32 	%r6, %tid.x;
	mad.lo.s32 	%r1, %r4, %r5, %r6;
	div.s32 	%r7, %r1, %r3;
	setp.ge.s32 	%p1, %r7, %r2;
	setp.lt.s32 	%p2, %r3, 0;
	or.pred  	%p3, %p2, %p1;
	@%p3 bra 	$L__BB0_2;
	cvta.to.global.u64 	%rd4, %rd1;
	cvta.to.global.u64 	%rd5, %rd2;
	cvta.to.global.u64 	%rd6, %rd3;
	mul.wide.s32 	%rd7, %r1, 4;
	add.s64 	%rd8, %rd4, %rd7;
	ld.global.f32 	%f1, [%rd8];
	add.s64 	%rd9, %rd5, %rd7;
	ld.global.f32 	%f2, [%rd9];
	add.f32 	%f3, %f1, %f2;
	add.s64 	%rd10, %rd6, %rd7;
	st.global.f32 	[%rd10], %f3;
$L__BB0_2:
	ret;

}


// ===== COMPILED SASS (sm_100) =====

	.target	sm_100

	.elftype	@"ET_EXEC"


//--------------------- .note.nv.tkinfo           --------------------------
	.section	.note.nv.tkinfo,"",@"SHT_NOTE"
	.sectionflags	@"SHF_NOTE_NV_TKINFO"
	.tkinfo
        /*0018*/ 	.word	0x00000002
        /*0030*/ 	.string	""
        /*0030*/ 	.string	"ptxas"
        /*0030*/ 	.string	"Cuda compilation tools, release 13.0, V13.0.88"
        /*0030*/ 	.string	"Build cuda_13.0.r13.0/compiler.36424714_0"
        /*0030*/ 	.string	"-arch sm_100 -m 64 "



//--------------------- .note.nv.cuinfo           --------------------------
	.section	.note.nv.cuinfo,"",@"SHT_NOTE"
	.sectionflags	@"SHF_NOTE_NV_CUINFO"
        /*0018*/ 	.short	0x0002
        /*001a*/ 	.short	0x0064
        /*001c*/ 	.short	0x0082
	.zero		2


//--------------------- .nv.info                  --------------------------
	.section	.nv.info,"",@"SHT_CUDA_INFO"
	.align	4


	//----- nvinfo : EIATTR_REGCOUNT
	.align		4
        /*0000*/ 	.byte	0x04, 0x2f
        /*0002*/ 	.short	(.L_1 - .L_0)
	.align		4
.L_0:
        /*0004*/ 	.word	index@(_Z9matrixAddPKfS0_Pfii)
        /*0008*/ 	.word	0x0000000c


	//----- nvinfo : EIATTR_FRAME_SIZE
	.align		4
.L_1:
        /*000c*/ 	.byte	0x04, 0x11
        /*000e*/ 	.short	(.L_3 - .L_2)
	.align		4
.L_2:
        /*0010*/ 	.word	index@(_Z9matrixAddPKfS0_Pfii)
        /*0014*/ 	.word	0x00000000


	//----- nvinfo : EIATTR_MIN_STACK_SIZE
	.align		4
.L_3:
        /*0018*/ 	.byte	0x04, 0x12
        /*001a*/ 	.short	(.L_5 - .L_4)
	.align		4
.L_4:
        /*001c*/ 	.word	index@(_Z9matrixAddPKfS0_Pfii)
        /*0020*/ 	.word	0x00000000
.L_5:


//--------------------- .nv.compat                --------------------------
	.section	.nv.compat,"",@"SHT_CUDA_COMPAT_INFO"
	.align	4
        /*0000*/ 	.byte	0x02, 0x09, 0x00, 0x00, 0x02, 0x02, 0x01, 0x00, 0x02, 0x05, 0x05, 0x00, 0x03, 0x07, 0x01, 0x01
        /*0010*/ 	.byte	0x02, 0x03, 0x00, 0x00, 0x02, 0x06, 0x01, 0x00, 0x04, 0x0b, 0x08, 0x00, 0x09, 0x00, 0x00, 0x00
        /*0020*/ 	.byte	0x00, 0x00, 0x00, 0x00


//--------------------- .nv.info._Z9matrixAddPKfS0_Pfii --------------------------
	.section	.nv.info._Z9matrixAddPKfS0_Pfii,"",@"SHT_CUDA_INFO"
	.sectionflags	@""
	.align	4


	//----- nvinfo : EIATTR_CUDA_API_VERSION
	.align		4
        /*0000*/ 	.byte	0x04, 0x37
        /*0002*/ 	.short	(.L_7 - .L_6)
.L_6:
        /*0004*/ 	.word	0x00000082


	//----- nvinfo : EIATTR_KPARAM_INFO
	.align		4
.L_7:
        /*0008*/ 	.byte	0x04, 0x17
        /*000a*/ 	.short	(.L_9 - .L_8)
.L_8:
        /*000c*/ 	.word	0x00000000
        /*0010*/ 	.short	0x0004
        /*0012*/ 	.short	0x001c
        /*0014*/ 	.byte	0x00, 0xf0, 0x11, 0x00


	//----- nvinfo : EIATTR_KPARAM_INFO
	.align		4
.L_9:
        /*0018*/ 	.byte	0x04, 0x17
        /*001a*/ 	.short	(.L_11 - .L_10)
.L_10:
        /*001c*/ 	.word	0x00000000
        /*0020*/ 	.short	0x0003
        /*0022*/ 	.short	0x0018
        /*0024*/ 	.byte	0x00, 0xf0, 0x11, 0x00


	//----- nvinfo : EIATTR_KPARAM_INFO
	.align		4
.L_11:
        /*0028*/ 	.byte	0x04, 0x17
        /*002a*/ 	.short	(.L_13 - .L_12)
.L_12:
        /*002c*/ 	.word	0x00000000
        /*0030*/ 	.short	0x0002
        /*0032*/ 	.short	0x0010
        /*0034*/ 	.byte	0x00, 0xf5, 0x21, 0x00


	//----- nvinfo : EIATTR_KPARAM_INFO
	.align		4
.L_13:
        /*0038*/ 	.byte	0x04, 0x17
        /*003a*/ 	.short	(.L_15 - .L_14)
.L_14:
        /*003c*/ 	.word	0x00000000
        /*0040*/ 	.short	0x0001
        /*0042*/ 	.short	0x0008
        /*0044*/ 	.byte	0x00, 0xf5, 0x21, 0x00


	//----- nvinfo : EIATTR_KPARAM_INFO
	.align		4
.L_15:
        /*0048*/ 	.byte	0x04, 0x17
        /*004a*/ 	.short	(.L_17 - .L_16)
.L_16:
        /*004c*/ 	.word	0x00000000
        /*0050*/ 	.short	0x0000
        /*0052*/ 	.short	0x0000
        /*0054*/ 	.byte	0x00, 0xf5, 0x21, 0x00


	//----- nvinfo : EIATTR_SPARSE_MMA_MASK
	.align		4
.L_17:
        /*0058*/ 	.byte	0x03, 0x50
        /*005a*/ 	.short	0x0000


	//----- nvinfo : EIATTR_MAXREG_COUNT
	.align		4
        /*005c*/ 	.byte	0x03, 0x1b
        /*005e*/ 	.short	0x00ff


	//----- nvinfo : EIATTR_MERCURY_ISA_VERSION
	.align		4
        /*0060*/ 	.byte	0x03, 0x5f
        /*0062*/ 	.short	0x0101


	//----- nvinfo : EIATTR_VRC_CTA_INIT_COUNT
	.align		4
        /*0064*/ 	.byte	0x02, 0x4a
	.zero		1
	.zero		1


	//----- nvinfo : EIATTR_EXIT_INSTR_OFFSETS
	.align		4
        /*0068*/ 	.byte	0x04, 0x1c
        /*006a*/ 	.short	(.L_19 - .L_18)


	//   ....[0]....
.L_18:
        /*006c*/ 	.word	0x00000200


	//   ....[1]....
        /*0070*/ 	.word	0x000002c0


	//----- nvinfo : EIATTR_CBANK_PARAM_SIZE
	.align		4
.L_19:
        /*0074*/ 	.byte	0x03, 0x19
        /*0076*/ 	.short	0x0020


	//----- nvinfo : EIATTR_PARAM_CBANK
	.align		4
        /*0078*/ 	.byte	0x04, 0x0a
        /*007a*/ 	.short	(.L_21 - .L_20)
	.align		4
.L_20:
        /*007c*/ 	.word	index@(.nv.constant0._Z9matrixAddPKfS0_Pfii)
        /*0080*/ 	.short	0x0380
        /*0082*/ 	.short	0x0020


	//----- nvinfo : EIATTR_SW_WAR
	.align		4
.L_21:
        /*0084*/ 	.byte	0x04, 0x36
        /*0086*/ 	.short	(.L_23 - .L_22)
.L_22:
        /*0088*/ 	.word	0x00000008
.L_23:


//--------------------- .nv.callgraph             --------------------------
	.section	.nv.callgraph,"",@"SHT_CUDA_CALLGRAPH"
	.align	4
	.sectionentsize	8
	.align		4
        /*0000*/ 	.word	0x00000000
	.align		4
        /*0004*/ 	.word	0xffffffff
	.align		4
        /*0008*/ 	.word	0x00000000
	.align		4
        /*000c*/ 	.word	0xfffffffe
	.align		4
        /*0010*/ 	.word	0x00000000
	.align		4
        /*0014*/ 	.word	0xfffffffd
	.align		4
        /*0018*/ 	.word	0x00000000
	.align		4
        /*001c*/ 	.word	0xfffffffc


//--------------------- .text._Z9matrixAddPKfS0_Pfii --------------------------
	.section	.text._Z9matrixAddPKfS0_Pfii,"ax",@progbits
	.align	128
        .global         _Z9matrixAddPKfS0_Pfii
        .type           _Z9matrixAddPKfS0_Pfii,@function
        .size           _Z9matrixAddPKfS0_Pfii,(.L_x_1 - _Z9matrixAddPKfS0_Pfii)
        .other          _Z9matrixAddPKfS0_Pfii,@"STO_CUDA_ENTRY STV_DEFAULT"
_Z9matrixAddPKfS0_Pfii:
.text._Z9matrixAddPKfS0_Pfii:
[----:B------:R-:W-:Y:S08]  /*0000*/  LDC R1, c[0x0][0x37c] ;  /* 0x0000df00ff017b82 */ /* 0x000ff00000000800 */
[----:B------:R-:W0:Y:S01]  /*0010*/  LDC R6, c[0x0][0x39c] ;  /* 0x0000e700ff067b82 */ /* 0x000e220000000800 */
[----:B------:R-:W1:Y:S07]  /*0020*/  S2R R4, SR_TID.X ;  /* 0x0000000000047919 */ /* 0x000e6e0000002100 */
[----:B------:R-:W1:Y:S08]  /*0030*/  S2UR UR4, SR_CTAID.X ;  /* 0x00000000000479c3 */ /* 0x000e700000002500 */
[----:B------:R-:W1:Y:S01]  /*0040*/  LDC R9, c[0x0][0x360] ;  /* 0x0000d800ff097b82 */ /* 0x000e620000000800 */
[----:B0-----:R-:W-:-:S04]  /*0050*/  IABS R5, R6 ;  /* 0x0000000600057213 */ /* 0x001fc80000000000 */
[----:B------:R-:W0:Y:S01]  /*0060*/  I2F.RP R0, R5 ;  /* 0x0000000500007306 */ /* 0x000e220000209400 */
[----:B-1----:R-:W-:Y:S01]  /*0070*/  IMAD R9, R9, UR4, R4 ;  /* 0x0000000409097c24 */ /* 0x002fe2000f8e0204 */
[----:B------:R-:W1:Y:S06]  /*0080*/  LDCU UR4, c[0x0][0x398] ;  /* 0x00007300ff0477ac */ /* 0x000e6c0008000800 */
[----:B0-----:R-:W0:Y:S02]  /*0090*/  MUFU.RCP R0, R0 ;  /* 0x0000000000007308 */ /* 0x001e240000001000 */
[----:B0-----:R-:W-:Y:S01]  /*00a0*/  VIADD R2, R0, 0xffffffe ;  /* 0x0ffffffe00027836 */ /* 0x001fe20000000000 */
[----:B------:R-:W-:-:S05]  /*00b0*/  IABS R0, R9 ;  /* 0x0000000900007213 */ /* 0x000fca0000000000 */
[----:B------:R0:W2:Y:S02]  /*00c0*/  F2I.FTZ.U32.TRUNC.NTZ R3, R2 ;  /* 0x0000000200037305 */ /* 0x0000a4000021f000 */
[----:B0-----:R-:W-:Y:S02]  /*00d0*/  HFMA2 R2, -RZ, RZ, 0, 0 ;  /* 0x00000000ff027431 */ /* 0x001fe400000001ff */
[----:B--2---:R-:W-:-:S04]  /*00e0*/  IMAD.MOV R8, RZ, RZ, -R3 ;  /* 0x000000ffff087224 */ /* 0x004fc800078e0a03 */
[----:B------:R-:W-:-:S04]  /*00f0*/  IMAD R7, R8, R5, RZ ;  /* 0x0000000508077224 */ /* 0x000fc800078e02ff */
[----:B------:R-:W-:-:S06]  /*0100*/  IMAD.HI.U32 R3, R3, R7, R2 ;  /* 0x0000000703037227 */ /* 0x000fcc00078e0002 */
[----:B------:R-:W-:-:S04]  /*0110*/  IMAD.HI.U32 R3, R3, R0, RZ ;  /* 0x0000000003037227 */ /* 0x000fc800078e00ff */
[----:B------:R-:W-:-:S04]  /*0120*/  IMAD.MOV R4, RZ, RZ, -R3 ;  /* 0x000000ffff047224 */ /* 0x000fc800078e0a03 */
[----:B------:R-:W-:-:S05]  /*0130*/  IMAD R0, R5, R4, R0 ;  /* 0x0000000405007224 */ /* 0x000fca00078e0200 */
[----:B------:R-:W-:-:S13]  /*0140*/  ISETP.GT.U32.AND P2, PT, R5, R0, PT ;  /* 0x000000000500720c */ /* 0x000fda0003f44070 */
[-C--:B------:R-:W-:Y:S01]  /*0150*/  @!P2 IADD3 R0, PT, PT, R0, -R5.reuse, RZ ;  /* 0x800000050000a210 */ /* 0x080fe20007ffe0ff */
[----:B------:R-:W-:Y:S01]  /*0160*/  @!P2 VIADD R3, R3, 0x1 ;  /* 0x000000010303a836 */ /* 0x000fe20000000000 */
[----:B------:R-:W-:Y:S02]  /*0170*/  ISETP.NE.AND P2, PT, R6, RZ, PT ;  /* 0x000000ff0600720c */ /* 0x000fe40003f45270 */
[----:B------:R-:W-:Y:S02]  /*0180*/  ISETP.GE.U32.AND P0, PT, R0, R5, PT ;  /* 0x000000050000720c */ /* 0x000fe40003f06070 */
[----:B------:R-:W-:-:S04]  /*0190*/  LOP3.LUT R0, R9, R6, RZ, 0x3c, !PT ;  /* 0x0000000609007212 */ /* 0x000fc800078e3cff */
[----:B------:R-:W-:-:S07]  /*01a0*/  ISETP.GE.AND P1, PT, R0, RZ, PT ;  /* 0x000000ff0000720c */ /* 0x000fce0003f26270 */
[----:B------:R-:W-:-:S06]  /*01b0*/  @P0 IADD3 R3, PT, PT, R3, 0x1, RZ ;  /* 0x0000000103030810 */ /* 0x000fcc0007ffe0ff */
[----:B------:R-:W-:Y:S02]  /*01c0*/  @!P1 IADD3 R3, PT, PT, -R3, RZ, RZ ;  /* 0x000000ff03039210 */ /* 0x000fe40007ffe1ff */
[----:B------:R-:W-:-:S04]  /*01d0*/  @!P2 LOP3.LUT R3, RZ, R6, RZ, 0x33, !PT ;  /* 0x00000006ff03a212 */ /* 0x000fc800078e33ff */
[----:B-1----:R-:W-:-:S04]  /*01e0*/  ISETP.GE.AND P0, PT, R3, UR4, PT ;  /* 0x0000000403007c0c */ /* 0x002fc8000bf06270 */
[----:B------:R-:W-:-:S13]  /*01f0*/  ISETP.LT.OR P0, PT, R6, RZ, P0 ;  /* 0x000000ff0600720c */ /* 0x000fda0000701670 */
[----:B------:R-:W-:Y:S05]  /*0200*/  @P0 EXIT ;  /* 0x000000000000094d */ /* 0x000fea0003800000 */
[----:B------:R-:W0:Y:S01]  /*0210*/  LDC.64 R2, c[0x0][0x380] ;  /* 0x0000e000ff027b82 */ /* 0x000e220000000a00 */
[----:B------:R-:W1:Y:S07]  /*0220*/  LDCU.64 UR4, c[0x0][0x358] ;  /* 0x00006b00ff0477ac */ /* 0x000e6e0008000a00 */
[----:B------:R-:W2:Y:S08]  /*0230*/  LDC.64 R4, c[0x0][0x388] ;  /* 0x0000e200ff047b82 */ /* 0x000eb00000000a00 */
[----:B------:R-:W3:Y:S01]  /*0240*/  LDC.64 R6, c[0x0][0x390] ;  /* 0x0000e400ff067b82 */ /* 0x000ee20000000a00 */
[----:B0-----:R-:W-:-:S06]  /*0250*/  IMAD.WIDE R2, R9, 0x4, R2 ;  /* 0x0000000409027825 */ /* 0x001fcc00078e0202 */
[----:B-1----:R-:W4:Y:S01]  /*0260*/  LDG.E R2, desc[UR4][R2.64] ;  /* 0x0000000402027981 */ /* 0x002f22000c1e1900 */
[----:B--2---:R-:W-:-:S06]  /*0270*/  IMAD.WIDE R4, R9, 0x4, R4 ;  /* 0x0000000409047825 */ /* 0x004fcc00078e0204 */
[----:B------:R-:W4:Y:S01]  /*0280*/  LDG.E R5, desc[UR4][R4.64] ;  /* 0x0000000404057981 */ /* 0x000f22000c1e1900 */
[----:B---3--:R-:W-:-:S04]  /*0290*/  IMAD.WIDE R6, R9, 0x4, R6 ;  /* 0x0000000409067825 */ /* 0x008fc800078e0206 */
[----:B----4-:R-:W-:-:S05]  /*02a0*/  FADD R9, R2, R5 ;  /* 0x0000000502097221 */ /* 0x010fca0000000000 */
[----:B------:R-:W-:Y:S01]  /*02b0*/  STG.E desc[UR4][R6.64], R9 ;  /* 0x0000000906007986 */ /* 0x000fe2000c101904 */
[----:B------:R-:W-:Y:S05]  /*02c0*/  EXIT ;  /* 0x000000000000794d */ /* 0x000fea0003800000 */
.L_x_0:
[----:B------:R-:W-:-:S00]  /*02d0*/  BRA `(.L_x_0) ;  /* 0xfffffffc00fc7947 */ /* 0x000fc0000383ffff */
[----:B------:R-:W-:-:S00]  /*02e0*/  NOP ;  /* 0x0000000000007918 */ /* 0x000fc00000000000 */
        /* <DEDUP_REMOVED lines=9> */
.L_x_1:


//--------------------- .nv.shared.reserved.0     --------------------------
	.section	.nv.shared.reserved.0,"aw",@nobits
	.weak		__nv_reservedSMEM_offset_0_alias
	.size		__nv_reservedSMEM_offset_0_alias, 0, 64
	.other		__nv_reservedSMEM_offset_0_alias,@"STO_CUDA_RESERVED_SHARED STV_DEFAULT"
__nv_reservedSMEM_offset_0_alias:
	.zero		0
	.zero		64


//--------------------- .nv.constant0._Z9matrixAddPKfS0_Pfii --------------------------
	.section	.nv.constant0._Z9matrixAddPKfS0_Pfii,"a",@progbits
	.sectionflags	@""
	.align	4
.nv.constant0._Z9matrixAddPKfS0_Pfii:
	.zero		928


//--------------------- SYMBOLS --------------------------

	.type		.nv.reservedSmem.offset0,@object
	.size		.nv.reservedSmem.offset0,0x4
